//
// Generated by NVIDIA NVVM Compiler
//
// Compiler Build ID: CL-36424714
// Cuda compilation tools, release 13.0, V13.0.88
// Based on NVVM 20.0.0
//

.version 9.0
.target sm_100
.address_size 64

	// .globl	_Z14find_substringPcS_Piiii

.visible .entry _Z14find_substringPcS_Piiii(
	.param .u64 .ptr .align 1 _Z14find_substringPcS_Piiii_param_0,
	.param .u64 .ptr .align 1 _Z14find_substringPcS_Piiii_param_1,
	.param .u64 .ptr .align 1 _Z14find_substringPcS_Piiii_param_2,
	.param .u32 _Z14find_substringPcS_Piiii_param_3,
	.param .u32 _Z14find_substringPcS_Piiii_param_4,
	.param .u32 _Z14find_substringPcS_Piiii_param_5
)
{


	ret;

}


// ===== COMPILED SASS (sm_100) =====

	.target	sm_100

	.elftype	@"ET_EXEC"


//--------------------- .note.nv.tkinfo           --------------------------
	.section	.note.nv.tkinfo,"",@"SHT_NOTE"
	.sectionflags	@"SHF_NOTE_NV_TKINFO"
	.tkinfo
        /*0018*/ 	.word	0x00000002
        /*0030*/ 	.string	""
        /*0030*/ 	.string	"ptxas"
        /*0030*/ 	.string	"Cuda compilation tools, release 13.0, V13.0.88"
        /*0030*/ 	.string	"Build cuda_13.0.r13.0/compiler.36424714_0"
        /*0030*/ 	.string	"-arch sm_100 -m 64 "



//--------------------- .note.nv.cuinfo           --------------------------
	.section	.note.nv.cuinfo,"",@"SHT_NOTE"
	.sectionflags	@"SHF_NOTE_NV_CUINFO"
        /*0018*/ 	.short	0x0002
        /*001a*/ 	.short	0x0064
        /*001c*/ 	.short	0x0082
	.zero		2


//--------------------- .nv.info                  --------------------------
	.section	.nv.info,"",@"SHT_CUDA_INFO"
	.align	4


	//----- nvinfo : EIATTR_REGCOUNT
	.align		4
        /*0000*/ 	.byte	0x04, 0x2f
        /*0002*/ 	.short	(.L_1 - .L_0)
	.align		4
.L_0:
        /*0004*/ 	.word	index@(_Z14find_substringPcS_Piiii)
        /*0008*/ 	.word	0x00000004


	//----- nvinfo : EIATTR_FRAME_SIZE
	.align		4
.L_1:
        /*000c*/ 	.byte	0x04, 0x11
        /*000e*/ 	.short	(.L_3 - .L_2)
	.align		4
.L_2:
        /*0010*/ 	.word	index@(_Z14find_substringPcS_Piiii)
        /*0014*/ 	.word	0x00000000


	//----- nvinfo : EIATTR_MIN_STACK_SIZE
	.align		4
.L_3:
        /*0018*/ 	.byte	0x04, 0x12
        /*001a*/ 	.short	(.L_5 - .L_4)
	.align		4
.L_4:
        /*001c*/ 	.word	index@(_Z14find_substringPcS_Piiii)
        /*0020*/ 	.word	0x00000000
.L_5:


//--------------------- .nv.compat                --------------------------
	.section	.nv.compat,"",@"SHT_CUDA_COMPAT_INFO"
	.align	4
        /*0000*/ 	.byte	0x02, 0x09, 0x00, 0x00, 0x02, 0x02, 0x01, 0x00, 0x02, 0x05, 0x05, 0x00, 0x03, 0x07, 0x01, 0x01
        /*0010*/ 	.byte	0x02, 0x03, 0x00, 0x00, 0x02, 0x06, 0x01, 0x00, 0x04, 0x0b, 0x08, 0x00, 0x09, 0x00, 0x00, 0x00
        /*0020*/ 	.byte	0x00, 0x00, 0x00, 0x00


//--------------------- .nv.info._Z14find_substringPcS_Piiii --------------------------
	.section	.nv.info._Z14find_substringPcS_Piiii,"",@"SHT_CUDA_INFO"
	.sectionflags	@""
	.align	4


	//----- nvinfo : EIATTR_CUDA_API_VERSION
	.align		4
        /*0000*/ 	.byte	0x04, 0x37
        /*0002*/ 	.short	(.L_7 - .L_6)
.L_6:
        /*0004*/ 	.word	0x00000082


	//----- nvinfo : EIATTR_KPARAM_INFO
	.align		4
.L_7:
        /*0008*/ 	.byte	0x04, 0x17
        /*000a*/ 	.short	(.L_9 - .L_8)
.L_8:
        /*000c*/ 	.word	0x00000000
        /*0010*/ 	.short	0x0005
        /*0012*/ 	.short	0x0020
        /*0014*/ 	.byte	0x00, 0xf0, 0x11, 0x00


	//----- nvinfo : EIATTR_KPARAM_INFO
	.align		4
.L_9:
        /*0018*/ 	.byte	0x04, 0x17
        /*001a*/ 	.short	(.L_11 - .L_10)
.L_10:
        /*001c*/ 	.word	0x00000000
        /*0020*/ 	.short	0x0004
        /*0022*/ 	.short	0x001c
        /*0024*/ 	.byte	0x00, 0xf0, 0x11, 0x00


	//----- nvinfo : EIATTR_KPARAM_INFO
	.align		4
.L_11:
        /*0028*/ 	.byte	0x04, 0x17
        /*002a*/ 	.short	(.L_13 - .L_12)
.L_12:
        /*002c*/ 	.word	0x00000000
        /*0030*/ 	.short	0x0003
        /*0032*/ 	.short	0x0018
        /*0034*/ 	.byte	0x00, 0xf0, 0x11, 0x00


	//----- nvinfo : EIATTR_KPARAM_INFO
	.align		4
.L_13:
        /*0038*/ 	.byte	0x04, 0x17
        /*003a*/ 	.short	(.L_15 - .L_14)
.L_14:
        /*003c*/ 	.word	0x00000000
        /*0040*/ 	.short	0x0002
        /*0042*/ 	.short	0x0010
        /*0044*/ 	.byte	0x00, 0xf5, 0x21, 0x00


	//----- nvinfo : EIATTR_KPARAM_INFO
	.align		4
.L_15:
        /*0048*/ 	.byte	0x04, 0x17
        /*004a*/ 	.short	(.L_17 - .L_16)
.L_16:
        /*004c*/ 	.word	0x00000000
        /*0050*/ 	.short	0x0001
        /*0052*/ 	.short	0x0008
        /*0054*/ 	.byte	0x00, 0xf5, 0x21, 0x00


	//----- nvinfo : EIATTR_KPARAM_INFO
	.align		4
.L_17:
        /*0058*/ 	.byte	0x04, 0x17
        /*005a*/ 	.short	(.L_19 - .L_18)
.L_18:
        /*005c*/ 	.word	0x00000000
        /*0060*/ 	.short	0x0000
        /*0062*/ 	.short	0x0000
        /*0064*/ 	.byte	0x00, 0xf5, 0x21, 0x00


	//----- nvinfo : EIATTR_SPARSE_MMA_MASK
	.align		4
.L_19:
        /*0068*/ 	.byte	0x03, 0x50
        /*006a*/ 	.short	0x0000


	//----- nvinfo : EIATTR_MAXREG_COUNT
	.align		4
        /*006c*/ 	.byte	0x03, 0x1b
        /*006e*/ 	.short	0x00ff


	//----- nvinfo : EIATTR_MERCURY_ISA_VERSION
	.align		4
        /*0070*/ 	.byte	0x03, 0x5f
        /*0072*/ 	.short	0x0101


	//----- nvinfo : EIATTR_VRC_CTA_INIT_COUNT
	.align		4
        /*0074*/ 	.byte	0x02, 0x4a
	.zero		1
	.zero		1


	//----- nvinfo : EIATTR_EXIT_INSTR_OFFSETS
	.align		4
        /*0078*/ 	.byte	0x04, 0x1c
        /*007a*/ 	.short	(.L_21 - .L_20)


	//   ....[0]....
.L_20:
        /*007c*/ 	.word	0x00000010


	//----- nvinfo : EIATTR_CBANK_PARAM_SIZE
	.align		4
.L_21:
        /*0080*/ 	.byte	0x03, 0x19
        /*0082*/ 	.short	0x0024


	//----- nvinfo : EIATTR_PARAM_CBANK
	.align		4
        /*0084*/ 	.byte	0x04, 0x0a
        /*0086*/ 	.short	(.L_23 - .L_22)
	.align		4
.L_22:
        /*0088*/ 	.word	index@(.nv.constant0._Z14find_substringPcS_Piiii)
        /*008c*/ 	.short	0x0380
        /*008e*/ 	.short	0x0024


	//----- nvinfo : EIATTR_SW_WAR
	.align		4
.L_23:
        /*0090*/ 	.byte	0x04, 0x36
        /*0092*/ 	.short	(.L_25 - .L_24)
.L_24:
        /*0094*/ 	.word	0x00000008
.L_25:


//--------------------- .nv.callgraph             --------------------------
	.section	.nv.callgraph,"",@"SHT_CUDA_CALLGRAPH"
	.align	4
	.sectionentsize	8
	.align		4
        /*0000*/ 	.word	0x00000000
	.align		4
        /*0004*/ 	.word	0xffffffff
	.align		4
        /*0008*/ 	.word	0x00000000
	.align		4
        /*000c*/ 	.word	0xfffffffe
	.align		4
        /*0010*/ 	.word	0x00000000
	.align		4
        /*0014*/ 	.word	0xfffffffd
	.align		4
        /*0018*/ 	.word	0x00000000
	.align		4
        /*001c*/ 	.word	0xfffffffc


//--------------------- .text._Z14find_substringPcS_Piiii --------------------------
	.section	.text._Z14find_substringPcS_Piiii,"ax",@progbits
	.align	128
        .global         _Z14find_substringPcS_Piiii
        .type           _Z14find_substringPcS_Piiii,@function
        .size           _Z14find_substringPcS_Piiii,(.L_x_1 - _Z14find_substringPcS_Piiii)
        .other          _Z14find_substringPcS_Piiii,@"STO_CUDA_ENTRY STV_DEFAULT"
_Z14find_substringPcS_Piiii:
.text._Z14find_substringPcS_Piiii:
[----:B------:R-:W-:Y:S01]  /*0000*/  LDC R1, c[0x0][0x37c] ;  /* 0x0000df00ff017b82 */ /* 0x000fe20000000800 */
[----:B------:R-:W-:Y:S05]  /*0010*/  EXIT ;  /* 0x000000000000794d */ /* 0x000fea0003800000 */
.L_x_0:
[----:B------:R-:W-:-:S00]  /*0020*/  BRA `(.L_x_0) ;  /* 0xfffffffc00fc7947 */ /* 0x000fc0000383ffff */
[----:B------:R-:W-:-:S00]  /*0030*/  NOP ;  /* 0x0000000000007918 */ /* 0x000fc00000000000 */
        /* <DEDUP_REMOVED lines=12> */
.L_x_1:


//--------------------- .nv.shared.reserved.0     --------------------------
	.section	.nv.shared.reserved.0,"aw",@nobits
	.weak		__nv_reservedSMEM_offset_0_alias
	.size		__nv_reservedSMEM_offset_0_alias, 0, 64
	.other		__nv_reservedSMEM_offset_0_alias,@"STO_CUDA_RESERVED_SHARED STV_DEFAULT"
__nv_reservedSMEM_offset_0_alias:
	.zero		0
	.zero		64


//--------------------- .nv.constant0._Z14find_substringPcS_Piiii --------------------------
	.section	.nv.constant0._Z14find_substringPcS_Piiii,"a",@progbits
	.sectionflags	@""
	.align	4
.nv.constant0._Z14find_substringPcS_Piiii:
	.zero		932


//--------------------- SYMBOLS --------------------------

	.type		.nv.reservedSmem.offset0,@object
	.size		.nv.reservedSmem.offset0,0x4
